	.headerflags	@"EF_CUDA_TEXMODE_UNIFIED EF_CUDA_64BIT_ADDRESS EF_CUDA_ACCELERATORS EF_CUDA_SM90 EF_CUDA_VIRTUAL_SM(EF_CUDA_SM90)"
	.elftype	@"ET_EXEC"


//--------------------- .nv.info                  --------------------------
	.section	.nv.info,"",@"SHT_CUDA_INFO"
	.align	4


	//----- nvinfo : EIATTR_REGCOUNT
	.align		4
        /*0000*/ 	.byte	0x04, 0x2f
        /*0002*/ 	.short	(.L_1 - .L_0)
	.align		4
.L_0:
        /*0004*/ 	.word	index@(triton_poi_fused_add_3)
        /*0008*/ 	.word	0x0000000c


	//----- nvinfo : EIATTR_MIN_STACK_SIZE
	.align		4
.L_1:
        /*000c*/ 	.byte	0x04, 0x12
        /*000e*/ 	.short	(.L_3 - .L_2)
	.align		4
.L_2:
        /*0010*/ 	.word	index@(triton_poi_fused_add_3)
        /*0014*/ 	.word	0x00000000


	//----- nvinfo : EIATTR_FRAME_SIZE
	.align		4
.L_3:
        /*0018*/ 	.byte	0x04, 0x11
        /*001a*/ 	.short	(.L_5 - .L_4)
	.align		4
.L_4:
        /*001c*/ 	.word	index@(triton_poi_fused_add_3)
        /*0020*/ 	.word	0x00000000


	//----- nvinfo : EIATTR_MIN_STACK_SIZE
	.align		4
.L_5:
        /*0024*/ 	.byte	0x04, 0x12
        /*0026*/ 	.short	(.L_7 - .L_6)
	.align		4
.L_6:
        /*0028*/ 	.word	index@(triton_poi_fused_add_3)
        /*002c*/ 	.word	0x00000000
.L_7:


//--------------------- .nv.info.triton_poi_fused_add_3 --------------------------
	.section	.nv.info.triton_poi_fused_add_3,"",@"SHT_CUDA_INFO"
	.sectionflags	@""
	.align	4


	//----- nvinfo : EIATTR_CUDA_API_VERSION
	.align		4
        /*0000*/ 	.byte	0x04, 0x37
        /*0002*/ 	.short	(.L_9 - .L_8)
.L_8:
        /*0004*/ 	.word	0x0000007c


	//----- nvinfo : EIATTR_KPARAM_INFO
	.align		4
.L_9:
        /*0008*/ 	.byte	0x04, 0x17
        /*000a*/ 	.short	(.L_11 - .L_10)
.L_10:
        /*000c*/ 	.word	0x00000000
        /*0010*/ 	.short	0x0002
        /*0012*/ 	.short	0x0010
        /*0014*/ 	.byte	0x00, 0xf0, 0x11, 0x00


	//----- nvinfo : EIATTR_KPARAM_INFO
	.align		4
.L_11:
        /*0018*/ 	.byte	0x04, 0x17
        /*001a*/ 	.short	(.L_13 - .L_12)
.L_12:
        /*001c*/ 	.word	0x00000000
        /*0020*/ 	.short	0x0001
        /*0022*/ 	.short	0x0008
        /*0024*/ 	.byte	0x00, 0xf4, 0x21, 0x00


	//----- nvinfo : EIATTR_KPARAM_INFO
	.align		4
.L_13:
        /*0028*/ 	.byte	0x04, 0x17
        /*002a*/ 	.short	(.L_15 - .L_14)
.L_14:
        /*002c*/ 	.word	0x00000000
        /*0030*/ 	.short	0x0000
        /*0032*/ 	.short	0x0000
        /*0034*/ 	.byte	0x00, 0xf4, 0x21, 0x00


	//----- nvinfo : EIATTR_SPARSE_MMA_MASK
	.align		4
.L_15:
        /*0038*/ 	.byte	0x03, 0x50
        /*003a*/ 	.short	0x0000


	//----- nvinfo : EIATTR_MAXREG_COUNT
	.align		4
        /*003c*/ 	.byte	0x03, 0x1b
        /*003e*/ 	.short	0x00ff


	//----- nvinfo : EIATTR_EXIT_INSTR_OFFSETS
	.align		4
        /*0040*/ 	.byte	0x04, 0x1c
        /*0042*/ 	.short	(.L_17 - .L_16)


	//   ....[0]....
.L_16:
        /*0044*/ 	.word	0x00000150


	//   ....[1]....
        /*0048*/ 	.word	0x00000170


	//----- nvinfo : EIATTR_REQNTID
	.align		4
.L_17:
        /*004c*/ 	.byte	0x04, 0x10
        /*004e*/ 	.short	(.L_19 - .L_18)
.L_18:
        /*0050*/ 	.word	0x00000080
        /*0054*/ 	.word	0x00000001
        /*0058*/ 	.word	0x00000001


	//----- nvinfo : EIATTR_CBANK_PARAM_SIZE
	.align		4
.L_19:
        /*005c*/ 	.byte	0x03, 0x19
        /*005e*/ 	.short	0x0014


	//----- nvinfo : EIATTR_PARAM_CBANK
	.align		4
        /*0060*/ 	.byte	0x04, 0x0a
        /*0062*/ 	.short	(.L_21 - .L_20)
	.align		4
.L_20:
        /*0064*/ 	.word	index@(.nv.constant0.triton_poi_fused_add_3)
        /*0068*/ 	.short	0x0210
        /*006a*/ 	.short	0x0014


	//----- nvinfo : EIATTR_SW_WAR
	.align		4
.L_21:
        /*006c*/ 	.byte	0x04, 0x36
        /*006e*/ 	.short	(.L_23 - .L_22)
.L_22:
        /*0070*/ 	.word	0x00000008
.L_23:


//--------------------- .nv.callgraph             --------------------------
	.section	.nv.callgraph,"",@"SHT_CUDA_CALLGRAPH"
	.align	4
	.sectionentsize	8
	.align		4
        /*0000*/ 	.word	0x00000000
	.align		4
        /*0004*/ 	.word	0xffffffff
	.align		4
        /*0008*/ 	.word	0x00000000
	.align		4
        /*000c*/ 	.word	0xfffffffe
	.align		4
        /*0010*/ 	.word	0x00000000
	.align		4
        /*0014*/ 	.word	0xfffffffd
	.align		4
        /*0018*/ 	.word	0x00000000
	.align		4
        /*001c*/ 	.word	0xfffffffc


//--------------------- .text.triton_poi_fused_add_3 --------------------------
	.section	.text.triton_poi_fused_add_3,"ax",@progbits
	.align	128
        .global         triton_poi_fused_add_3
        .type           triton_poi_fused_add_3,@function
        .size           triton_poi_fused_add_3,(.L_x_1 - triton_poi_fused_add_3)
        .other          triton_poi_fused_add_3,@"STO_CUDA_ENTRY STV_DEFAULT"
triton_poi_fused_add_3:
.text.triton_poi_fused_add_3:
[----:B------:R-:W0:Y:S02]  /*0000*/  LDC R1, c[0x0][0x28] ;  /* 0x00000a00ff017b82 */ /* 0x000e240000000800 */
[----:B------:R-:W1:Y:S01]  /*0010*/  S2R R0, SR_TID.X ;  /* 0x0000000000007919 */ /* 0x000e620000002100 */
[----:B------:R-:W2:Y:S01]  /*0020*/  LDC.64 R2, c[0x0][0x210] ;  /* 0x00008400ff027b82 */ /* 0x000ea20000000a00 */
[----:B------:R-:W-:Y:S01]  /*0030*/  ULDC.64 UR4, c[0x0][0x208] ;  /* 0x0000820000047ab9 */ /* 0x000fe20000000a00 */
[----:B------:R-:W3:Y:S06]  /*0040*/  S2R R7, SR_CTAID.X ;  /* 0x0000000000077919 */ /* 0x000eec0000002500 */
[----:B------:R-:W4:Y:S01]  /*0050*/  LDC.64 R4, c[0x0][0x218] ;  /* 0x00008600ff047b82 */ /* 0x000f220000000a00 */
[----:B-1----:R-:W-:-:S02]  /*0060*/  LOP3.LUT R0, R0, 0x7f, RZ, 0xc0, !PT ;  /* 0x0000007f00007812 */ /* 0x002fc400078ec0ff */
[----:B---3--:R-:W-:-:S03]  /*0070*/  SHF.R.S32.HI R6, RZ, 0x18, R7 ;  /* 0x00000018ff067819 */ /* 0x008fc60000011407 */
[----:B------:R-:W-:Y:S01]  /*0080*/  IMAD R7, R7, 0x80, R0 ;  /* 0x0000008007077824 */ /* 0x000fe200078e0200 */
[----:B------:R-:W-:-:S03]  /*0090*/  SGXT R0, R6, 0x1 ;  /* 0x000000010600781a */ /* 0x000fc60000000200 */
[C---:B--2---:R-:W-:Y:S01]  /*00a0*/  IMAD.WIDE R2, R7.reuse, 0x4, R2 ;  /* 0x0000000407027825 */ /* 0x044fe200078e0202 */
[----:B------:R-:W-:Y:S02]  /*00b0*/  ISETP.GE.AND P0, PT, R7, 0x100, PT ;  /* 0x000001000700780c */ /* 0x000fe40003f06270 */
[----:B------:R-:W-:-:S04]  /*00c0*/  LEA.HI R0, R0, R7, RZ, 0x2 ;  /* 0x0000000700007211 */ /* 0x000fc800078f10ff */
[----:B------:R-:W-:-:S05]  /*00d0*/  LOP3.LUT R0, R0, 0xfffffffc, RZ, 0xc0, !PT ;  /* 0xfffffffc00007812 */ /* 0x000fca00078ec0ff */
[----:B------:R-:W-:Y:S01]  /*00e0*/  IMAD.IADD R9, R7, 0x1, -R0 ;  /* 0x0000000107097824 */ /* 0x000fe200078e0a00 */
[----:B------:R-:W-:Y:S01]  /*00f0*/  HFMA2.MMA R0, -RZ, RZ, 0, 0 ;  /* 0x00000000ff007435 */ /* 0x000fe200000001ff */
[----:B------:R-:W-:Y:S02]  /*0100*/  IMAD.MOV.U32 R7, RZ, RZ, RZ ;  /* 0x000000ffff077224 */ /* 0x000fe400078e00ff */
[----:B----4-:R-:W-:-:S05]  /*0110*/  IMAD.WIDE R4, R9, 0x4, R4 ;  /* 0x0000000409047825 */ /* 0x010fca00078e0204 */
[----:B------:R-:W2:Y:S04]  /*0120*/  @!P0 LDG.E.EL R7, desc[UR4][R4.64] ;  /* 0x0000000404078981 */ /* 0x000ea8000c2e1900 */
[----:B------:R-:W2:Y:S02]  /*0130*/  @!P0 LDG.E R0, desc[UR4][R2.64] ;  /* 0x0000000402008981 */ /* 0x000ea4000c1e1900 */
[----:B--2---:R-:W-:Y:S01]  /*0140*/  FADD R7, R7, R0 ;  /* 0x0000000007077221 */ /* 0x004fe20000000000 */
[----:B------:R-:W-:Y:S06]  /*0150*/  @P0 EXIT ;  /* 0x000000000000094d */ /* 0x000fec0003800000 */
[----:B------:R-:W-:Y:S01]  /*0160*/  STG.E desc[UR4][R2.64], R7 ;  /* 0x0000000702007986 */ /* 0x000fe2000c101904 */
[----:B------:R-:W-:Y:S05]  /*0170*/  EXIT ;  /* 0x000000000000794d */ /* 0x000fea0003800000 */
.L_x_0:
[----:B------:R-:W-:-:S00]  /*0180*/  BRA `(.L_x_0) ;  /* 0xfffffffc00fc7947 */ /* 0x000fc0000383ffff */
[----:B------:R-:W-:-:S00]  /*0190*/  NOP ;  /* 0x0000000000007918 */ /* 0x000fc00000000000 */
        /* <DEDUP_REMOVED lines=14> */
.L_x_1:


//--------------------- .nv.constant0.triton_poi_fused_add_3 --------------------------
	.section	.nv.constant0.triton_poi_fused_add_3,"a",@progbits
	.sectionflags	@""
	.align	4
.nv.constant0.triton_poi_fused_add_3:
	.zero		548
